//
// Generated by NVIDIA NVVM Compiler
//
// Compiler Build ID: CL-36424714
// Cuda compilation tools, release 13.0, V13.0.88
// Based on NVVM 20.0.0
//

.version 9.0
.target sm_100
.address_size 64

	// .globl	_Z16person_thresholdPhii

.visible .entry _Z16person_thresholdPhii(
	.param .u64 .ptr .align 1 _Z16person_thresholdPhii_param_0,
	.param .u32 _Z16person_thresholdPhii_param_1,
	.param .u32 _Z16person_thresholdPhii_param_2
)
{
	.reg .pred 	%p<14>;
	.reg .b16 	%rs<83>;
	.reg .b32 	%r<38>;
	.reg .b32 	%f<3>;
	.reg .b64 	%rd<15>;

	ld.param.u64 	%rd6, [_Z16person_thresholdPhii_param_0];
	ld.param.u32 	%r5, [_Z16person_thresholdPhii_param_1];
	ld.param.u32 	%r6, [_Z16person_thresholdPhii_param_2];
	cvta.to.global.u64 	%rd1, %rd6;
	mov.u32 	%r7, %ctaid.x;
	mov.u32 	%r8, %ntid.x;
	mov.u32 	%r9, %tid.x;
	mad.lo.s32 	%r1, %r7, %r8, %r9;
	sub.s32 	%r10, %r6, %r5;
	setp.ge.s32 	%p2, %r1, %r10;
	add.s32 	%r11, %r5, %r1;
	cvt.s64.s32 	%rd7, %r11;
	add.s64 	%rd2, %rd1, %rd7;
	cvt.s64.s32 	%rd8, %r1;
	add.s64 	%rd3, %rd1, %rd8;
	mov.b16 	%rs79, 0;
	@%p2 bra 	$L__BB0_2;
	ld.global.u8 	%r12, [%rd2];
	ld.global.u8 	%r13, [%rd2+-1];
	sub.s32 	%r14, %r12, %r13;
	ld.global.u8 	%r15, [%rd3];
	sub.s32 	%r16, %r12, %r15;
	mul.lo.s32 	%r17, %r14, %r14;
	mad.lo.s32 	%r18, %r16, %r16, %r17;
	cvt.rn.f32.u32 	%f1, %r18;
	sqrt.rn.f32 	%f2, %f1;
	cvt.rzi.s32.f32 	%r19, %f2;
	cvt.u16.u32 	%rs79, %r19;
	bar.sync 	0;
	st.global.u8 	[%rd3], %rs79;
$L__BB0_2:
	bar.sync 	0;
	setp.lt.s32 	%p3, %r1, 1;
	add.s32 	%r2, %r5, 1;
	setp.eq.s32 	%p4, %r6, %r2;
	add.s32 	%r20, %r1, -1;
	cvt.u64.u32 	%rd9, %r20;
	add.s64 	%rd4, %rd1, %rd9;
	cvt.u64.u32 	%rd10, %r1;
	add.s64 	%rd5, %rd1, %rd10;
	or.pred  	%p5, %p3, %p4;
	@%p5 bra 	$L__BB0_4;
	ld.global.u8 	%rs13, [%rd4];
	ld.global.u8 	%rs14, [%rd5+1];
	add.s16 	%rs15, %rs14, %rs13;
	ld.global.u8 	%rs16, [%rd2];
	add.s16 	%rs17, %rs15, %rs16;
	ld.global.u8 	%rs18, [%rd2+1];
	add.s16 	%rs19, %rs17, %rs18;
	mul.hi.u16 	%rs79, %rs19, 5462;
$L__BB0_4:
	setp.gt.s32 	%p6, %r1, 0;
	bar.sync 	0;
	ld.global.u8 	%rs20, [%rd3];
	add.s16 	%rs21, %rs20, %rs79;
	st.global.u8 	[%rd3], %rs21;
	not.b32 	%r3, %r5;
	add.s32 	%r4, %r6, %r3;
	setp.lt.s32 	%p7, %r1, %r4;
	and.pred  	%p1, %p6, %p7;
	not.pred 	%p8, %p1;
	@%p8 bra 	$L__BB0_6;
	ld.global.u8 	%rs22, [%rd4];
	ld.global.u8 	%rs23, [%rd5+1];
	add.s16 	%rs24, %rs23, %rs22;
	ld.global.u8 	%rs25, [%rd2];
	add.s16 	%rs26, %rs24, %rs25;
	ld.global.u8 	%rs27, [%rd2+1];
	add.s16 	%rs28, %rs26, %rs27;
	mul.hi.u16 	%rs79, %rs28, 5462;
$L__BB0_6:
	bar.sync 	0;
	@%p8 bra 	$L__BB0_8;
	ld.global.u8 	%rs29, [%rd4];
	ld.global.u8 	%rs30, [%rd5+1];
	add.s16 	%rs31, %rs30, %rs29;
	ld.global.u8 	%rs32, [%rd2];
	add.s16 	%rs33, %rs31, %rs32;
	ld.global.u8 	%rs34, [%rd2+1];
	add.s16 	%rs35, %rs33, %rs34;
	mul.hi.u16 	%rs79, %rs35, 5462;
$L__BB0_8:
	setp.ge.s32 	%p10, %r1, %r4;
	bar.sync 	0;
	ld.global.u8 	%rs36, [%rd3];
	add.s16 	%rs9, %rs36, %rs79;
	st.global.u8 	[%rd3], %rs9;
	setp.le.s32 	%p11, %r1, %r2;
	or.pred  	%p12, %p11, %p10;
	@%p12 bra 	$L__BB0_11;
	rem.s32 	%r21, %r1, %r5;
	setp.eq.s32 	%p13, %r21, 0;
	@%p13 bra 	$L__BB0_11;
	cvt.s64.s32 	%rd11, %r3;
	add.s64 	%rd12, %rd3, %rd11;
	ld.global.u8 	%rs37, [%rd12];
	and.b16  	%rs39, %rs9, 255;
	min.u16 	%rs40, %rs37, %rs39;
	max.u16 	%rs41, %rs37, %rs39;
	sub.s16 	%rs42, %rs41, %rs40;
	cvt.u32.u16 	%r22, %rs42;
	ld.global.u8 	%rs43, [%rd12+1];
	min.u16 	%rs45, %rs43, %rs39;
	max.u16 	%rs46, %rs43, %rs39;
	sub.s16 	%rs47, %rs46, %rs45;
	cvt.u32.u16 	%r23, %rs47;
	add.s32 	%r24, %r23, %r22;
	ld.global.u8 	%rs48, [%rd12+2];
	min.u16 	%rs50, %rs48, %rs39;
	max.u16 	%rs51, %rs48, %rs39;
	sub.s16 	%rs52, %rs51, %rs50;
	cvt.u32.u16 	%r25, %rs52;
	add.s32 	%r26, %r24, %r25;
	ld.global.u8 	%rs53, [%rd3+-1];
	min.u16 	%rs55, %rs53, %rs39;
	max.u16 	%rs56, %rs53, %rs39;
	sub.s16 	%rs57, %rs56, %rs55;
	cvt.u32.u16 	%r27, %rs57;
	add.s32 	%r28, %r26, %r27;
	ld.global.u8 	%rs58, [%rd3+1];
	min.u16 	%rs60, %rs58, %rs39;
	max.u16 	%rs61, %rs58, %rs39;
	sub.s16 	%rs62, %rs61, %rs60;
	cvt.u32.u16 	%r29, %rs62;
	add.s32 	%r30, %r28, %r29;
	cvt.s64.s32 	%rd13, %r5;
	add.s64 	%rd14, %rd3, %rd13;
	ld.global.u8 	%rs63, [%rd14+-1];
	min.u16 	%rs65, %rs63, %rs39;
	max.u16 	%rs66, %rs63, %rs39;
	sub.s16 	%rs67, %rs66, %rs65;
	cvt.u32.u16 	%r31, %rs67;
	add.s32 	%r32, %r30, %r31;
	ld.global.u8 	%rs68, [%rd2];
	min.u16 	%rs70, %rs68, %rs39;
	max.u16 	%rs71, %rs68, %rs39;
	sub.s16 	%rs72, %rs71, %rs70;
	cvt.u32.u16 	%r33, %rs72;
	add.s32 	%r34, %r32, %r33;
	ld.global.u8 	%rs73, [%rd2+1];
	min.u16 	%rs75, %rs73, %rs39;
	max.u16 	%rs76, %rs73, %rs39;
	sub.s16 	%rs77, %rs76, %rs75;
	cvt.u32.u16 	%r35, %rs77;
	add.s32 	%r36, %r34, %r35;
	shr.u32 	%r37, %r36, 3;
	cvt.u16.u32 	%rs79, %r37;
$L__BB0_11:
	bar.sync 	0;
	st.global.u8 	[%rd3], %rs79;
	ret;

}


// ===== COMPILED SASS (sm_100) =====

	.target	sm_100

	.elftype	@"ET_EXEC"


//--------------------- .note.nv.tkinfo           --------------------------
	.section	.note.nv.tkinfo,"",@"SHT_NOTE"
	.sectionflags	@"SHF_NOTE_NV_TKINFO"
	.tkinfo
        /*0018*/ 	.word	0x00000002
        /*0030*/ 	.string	""
        /*0030*/ 	.string	"ptxas"
        /*0030*/ 	.string	"Cuda compilation tools, release 13.0, V13.0.88"
        /*0030*/ 	.string	"Build cuda_13.0.r13.0/compiler.36424714_0"
        /*0030*/ 	.string	"-arch sm_100 -m 64 "



//--------------------- .note.nv.cuinfo           --------------------------
	.section	.note.nv.cuinfo,"",@"SHT_NOTE"
	.sectionflags	@"SHF_NOTE_NV_CUINFO"
        /*0018*/ 	.short	0x0002
        /*001a*/ 	.short	0x0064
        /*001c*/ 	.short	0x0082
	.zero		2


//--------------------- .nv.info                  --------------------------
	.section	.nv.info,"",@"SHT_CUDA_INFO"
	.align	4


	//----- nvinfo : EIATTR_REGCOUNT
	.align		4
        /*0000*/ 	.byte	0x04, 0x2f
        /*0002*/ 	.short	(.L_1 - .L_0)
	.align		4
.L_0:
        /*0004*/ 	.word	index@(_Z16person_thresholdPhii)
        /*0008*/ 	.word	0x0000001c


	//----- nvinfo : EIATTR_FRAME_SIZE
	.align		4
.L_1:
        /*000c*/ 	.byte	0x04, 0x11
        /*000e*/ 	.short	(.L_3 - .L_2)
	.align		4
.L_2:
        /*0010*/ 	.word	index@($__internal_0_$__cuda_sm20_sqrt_rn_f32_slowpath)
        /*0014*/ 	.word	0x00000000


	//----- nvinfo : EIATTR_FRAME_SIZE
	.align		4
.L_3:
        /*0018*/ 	.byte	0x04, 0x11
        /*001a*/ 	.short	(.L_5 - .L_4)
	.align		4
.L_4:
        /*001c*/ 	.word	index@(_Z16person_thresholdPhii)
        /*0020*/ 	.word	0x00000000


	//----- nvinfo : EIATTR_MIN_STACK_SIZE
	.align		4
.L_5:
        /*0024*/ 	.byte	0x04, 0x12
        /*0026*/ 	.short	(.L_7 - .L_6)
	.align		4
.L_6:
        /*0028*/ 	.word	index@(_Z16person_thresholdPhii)
        /*002c*/ 	.word	0x00000000
.L_7:


//--------------------- .nv.compat                --------------------------
	.section	.nv.compat,"",@"SHT_CUDA_COMPAT_INFO"
	.align	4
        /*0000*/ 	.byte	0x02, 0x09, 0x00, 0x00, 0x02, 0x02, 0x01, 0x00, 0x02, 0x05, 0x05, 0x00, 0x03, 0x07, 0x01, 0x01
        /*0010*/ 	.byte	0x02, 0x03, 0x00, 0x00, 0x02, 0x06, 0x01, 0x00, 0x04, 0x0b, 0x08, 0x00, 0x01, 0x00, 0x00, 0x00
        /*0020*/ 	.byte	0x00, 0x00, 0x00, 0x00


//--------------------- .nv.info._Z16person_thresholdPhii --------------------------
	.section	.nv.info._Z16person_thresholdPhii,"",@"SHT_CUDA_INFO"
	.sectionflags	@""
	.align	4


	//----- nvinfo : EIATTR_CUDA_API_VERSION
	.align		4
        /*0000*/ 	.byte	0x04, 0x37
        /*0002*/ 	.short	(.L_9 - .L_8)
.L_8:
        /*0004*/ 	.word	0x00000082


	//----- nvinfo : EIATTR_KPARAM_INFO
	.align		4
.L_9:
        /*0008*/ 	.byte	0x04, 0x17
        /*000a*/ 	.short	(.L_11 - .L_10)
.L_10:
        /*000c*/ 	.word	0x00000000
        /*0010*/ 	.short	0x0002
        /*0012*/ 	.short	0x000c
        /*0014*/ 	.byte	0x00, 0xf0, 0x11, 0x00


	//----- nvinfo : EIATTR_KPARAM_INFO
	.align		4
.L_11:
        /*0018*/ 	.byte	0x04, 0x17
        /*001a*/ 	.short	(.L_13 - .L_12)
.L_12:
        /*001c*/ 	.word	0x00000000
        /*0020*/ 	.short	0x0001
        /*0022*/ 	.short	0x0008
        /*0024*/ 	.byte	0x00, 0xf0, 0x11, 0x00


	//----- nvinfo : EIATTR_KPARAM_INFO
	.align		4
.L_13:
        /*0028*/ 	.byte	0x04, 0x17
        /*002a*/ 	.short	(.L_15 - .L_14)
.L_14:
        /*002c*/ 	.word	0x00000000
        /*0030*/ 	.short	0x0000
        /*0032*/ 	.short	0x0000
        /*0034*/ 	.byte	0x00, 0xf5, 0x21, 0x00


	//----- nvinfo : EIATTR_SPARSE_MMA_MASK
	.align		4
.L_15:
        /*0038*/ 	.byte	0x03, 0x50
        /*003a*/ 	.short	0x0000


	//----- nvinfo : EIATTR_MAXREG_COUNT
	.align		4
        /*003c*/ 	.byte	0x03, 0x1b
        /*003e*/ 	.short	0x00ff


	//----- nvinfo : EIATTR_NUM_BARRIERS
	.align		4
        /*0040*/ 	.byte	0x02, 0x4c
        /*0042*/ 	.byte	0x01
	.zero		1


	//----- nvinfo : EIATTR_MERCURY_ISA_VERSION
	.align		4
        /*0044*/ 	.byte	0x03, 0x5f
        /*0046*/ 	.short	0x0101


	//----- nvinfo : EIATTR_VRC_CTA_INIT_COUNT
	.align		4
        /*0048*/ 	.byte	0x02, 0x4a
	.zero		1
	.zero		1


	//----- nvinfo : EIATTR_EXIT_INSTR_OFFSETS
	.align		4
        /*004c*/ 	.byte	0x04, 0x1c
        /*004e*/ 	.short	(.L_17 - .L_16)


	//   ....[0]....
.L_16:
        /*0050*/ 	.word	0x00000c60


	//----- nvinfo : EIATTR_CRS_STACK_SIZE
	.align		4
.L_17:
        /*0054*/ 	.byte	0x04, 0x1e
        /*0056*/ 	.short	(.L_19 - .L_18)
.L_18:
        /*0058*/ 	.word	0x00000000


	//----- nvinfo : EIATTR_CBANK_PARAM_SIZE
	.align		4
.L_19:
        /*005c*/ 	.byte	0x03, 0x19
        /*005e*/ 	.short	0x0010


	//----- nvinfo : EIATTR_PARAM_CBANK
	.align		4
        /*0060*/ 	.byte	0x04, 0x0a
        /*0062*/ 	.short	(.L_21 - .L_20)
	.align		4
.L_20:
        /*0064*/ 	.word	index@(.nv.constant0._Z16person_thresholdPhii)
        /*0068*/ 	.short	0x0380
        /*006a*/ 	.short	0x0010


	//----- nvinfo : EIATTR_SW_WAR
	.align		4
.L_21:
        /*006c*/ 	.byte	0x04, 0x36
        /*006e*/ 	.short	(.L_23 - .L_22)
.L_22:
        /*0070*/ 	.word	0x00000008
.L_23:


//--------------------- .nv.callgraph             --------------------------
	.section	.nv.callgraph,"",@"SHT_CUDA_CALLGRAPH"
	.align	4
	.sectionentsize	8
	.align		4
        /*0000*/ 	.word	0x00000000
	.align		4
        /*0004*/ 	.word	0xffffffff
	.align		4
        /*0008*/ 	.word	0x00000000
	.align		4
        /*000c*/ 	.word	0xfffffffe
	.align		4
        /*0010*/ 	.word	0x00000000
	.align		4
        /*0014*/ 	.word	0xfffffffd
	.align		4
        /*0018*/ 	.word	0x00000000
	.align		4
        /*001c*/ 	.word	0xfffffffc


//--------------------- .text._Z16person_thresholdPhii --------------------------
	.section	.text._Z16person_thresholdPhii,"ax",@progbits
	.align	128
        .global         _Z16person_thresholdPhii
        .type           _Z16person_thresholdPhii,@function
        .size           _Z16person_thresholdPhii,(.L_x_8 - _Z16person_thresholdPhii)
        .other          _Z16person_thresholdPhii,@"STO_CUDA_ENTRY STV_DEFAULT"
_Z16person_thresholdPhii:
.text._Z16person_thresholdPhii:
[----:B------:R-:W-:Y:S01]  /*0000*/  LDC R1, c[0x0][0x37c] ;  /* 0x0000df00ff017b82 */ /* 0x000fe20000000800 */
[----:B------:R-:W0:Y:S07]  /*0010*/  S2R R0, SR_TID.X ;  /* 0x0000000000007919 */ /* 0x000e2e0000002100 */
[----:B------:R-:W0:Y:S01]  /*0020*/  S2UR UR4, SR_CTAID.X ;  /* 0x00000000000479c3 */ /* 0x000e220000002500 */
[----:B------:R-:W1:Y:S01]  /*0030*/  LDCU.128 UR8, c[0x0][0x380] ;  /* 0x00007000ff0877ac */ /* 0x000e620008000c00 */
[----:B------:R-:W-:Y:S01]  /*0040*/  PRMT R15, RZ, 0x7610, R15 ;  /* 0x00007610ff0f7816 */ /* 0x000fe2000000000f */
[----:B------:R-:W2:Y:S05]  /*0050*/  LDCU.64 UR6, c[0x0][0x358] ;  /* 0x00006b00ff0677ac */ /* 0x000eaa0008000a00 */
[----:B------:R-:W0:Y:S02]  /*0060*/  LDC R11, c[0x0][0x360] ;  /* 0x0000d800ff0b7b82 */ /* 0x000e240000000800 */
[----:B0-----:R-:W-:Y:S01]  /*0070*/  IMAD R11, R11, UR4, R0 ;  /* 0x000000040b0b7c24 */ /* 0x001fe2000f8e0200 */
[----:B-1----:R-:W-:-:S03]  /*0080*/  UIADD3 UR4, UPT, UPT, UR11, -UR10, URZ ;  /* 0x8000000a0b047290 */ /* 0x002fc6000fffe0ff */
[C---:B------:R-:W-:Y:S01]  /*0090*/  VIADD R0, R11.reuse, UR10 ;  /* 0x0000000a0b007c36 */ /* 0x040fe20008000000 */
[C---:B------:R-:W-:Y:S02]  /*00a0*/  IADD3 R4, P2, PT, R11.reuse, UR8, RZ ;  /* 0x000000080b047c10 */ /* 0x040fe4000ff5e0ff */
[C---:B------:R-:W-:Y:S02]  /*00b0*/  ISETP.GE.AND P0, PT, R11.reuse, UR4, PT ;  /* 0x000000040b007c0c */ /* 0x040fe4000bf06270 */
[C---:B------:R-:W-:Y:S02]  /*00c0*/  IADD3 R2, P1, PT, R0.reuse, UR8, RZ ;  /* 0x0000000800027c10 */ /* 0x040fe4000ff3e0ff */
[----:B------:R-:W-:Y:S02]  /*00d0*/  LEA.HI.X.SX32 R5, R11, UR9, 0x1, P2 ;  /* 0x000000090b057c11 */ /* 0x000fe400090f0eff */
[----:B------:R-:W-:-:S07]  /*00e0*/  LEA.HI.X.SX32 R3, R0, UR9, 0x1, P1 ;  /* 0x0000000900037c11 */ /* 0x000fce00088f0eff */
[----:B--2---:R-:W-:Y:S05]  /*00f0*/  @P0 BRA `(.L_x_0) ;  /* 0x0000000000680947 */ /* 0x004fea0003800000 */
[----:B------:R-:W2:Y:S04]  /*0100*/  LDG.E.U8 R0, desc[UR6][R2.64] ;  /* 0x0000000602007981 */ /* 0x000ea8000c1e1100 */
[----:B------:R-:W2:Y:S04]  /*0110*/  LDG.E.U8 R7, desc[UR6][R2.64+-0x1] ;  /* 0xffffff0602077981 */ /* 0x000ea8000c1e1100 */
[----:B------:R-:W3:Y:S01]  /*0120*/  LDG.E.U8 R9, desc[UR6][R4.64] ;  /* 0x0000000604097981 */ /* 0x000ee2000c1e1100 */
[C---:B--2---:R-:W-:Y:S02]  /*0130*/  IMAD.IADD R7, R0.reuse, 0x1, -R7 ;  /* 0x0000000100077824 */ /* 0x044fe400078e0a07 */
[----:B---3--:R-:W-:-:S02]  /*0140*/  IMAD.IADD R9, R0, 0x1, -R9 ;  /* 0x0000000100097824 */ /* 0x008fc400078e0a09 */
[----:B------:R-:W-:-:S04]  /*0150*/  IMAD R0, R7, R7, RZ ;  /* 0x0000000707007224 */ /* 0x000fc800078e02ff */
[----:B------:R-:W-:-:S05]  /*0160*/  IMAD R0, R9, R9, R0 ;  /* 0x0000000909007224 */ /* 0x000fca00078e0200 */
[----:B------:R-:W-:-:S04]  /*0170*/  I2FP.F32.U32 R0, R0 ;  /* 0x0000000000007245 */ /* 0x000fc80000201000 */
[----:B------:R0:W1:Y:S01]  /*0180*/  MUFU.RSQ R7, R0 ;  /* 0x0000000000077308 */ /* 0x0000620000001400 */
[----:B------:R-:W-:-:S05]  /*0190*/  VIADD R6, R0, 0xf3000000 ;  /* 0xf300000000067836 */ /* 0x000fca0000000000 */
[----:B------:R-:W-:-:S13]  /*01a0*/  ISETP.GT.U32.AND P0, PT, R6, 0x727fffff, PT ;  /* 0x727fffff0600780c */ /* 0x000fda0003f04070 */
[----:B01----:R-:W-:Y:S05]  /*01b0*/  @!P0 BRA `(.L_x_1) ;  /* 0x0000000000148947 */ /* 0x003fea0003800000 */
[----:B------:R-:W-:Y:S01]  /*01c0*/  BSSY.RECONVERGENT B0, `(.L_x_2) ;  /* 0x0000003000007945 */ /* 0x000fe20003800200 */
[----:B------:R-:W-:-:S07]  /*01d0*/  MOV R12, 0x1f0 ;  /* 0x000001f0000c7802 */ /* 0x000fce0000000f00 */
[----:B------:R-:W-:Y:S05]  /*01e0*/  CALL.REL.NOINC `($__internal_0_$__cuda_sm20_sqrt_rn_f32_slowpath) ;  /* 0x0000000800a07944 */ /* 0x000fea0003c00000 */
[----:B------:R-:W-:Y:S05]  /*01f0*/  BSYNC.RECONVERGENT B0 ;  /* 0x0000000000007941 */ /* 0x000fea0003800200 */
.L_x_2:
[----:B------:R-:W-:Y:S05]  /*0200*/  BRA `(.L_x_3) ;  /* 0x0000000000107947 */ /* 0x000fea0003800000 */
.L_x_1:
[----:B------:R-:W-:Y:S01]  /*0210*/  FMUL.FTZ R9, R0, R7 ;  /* 0x0000000700097220 */ /* 0x000fe20000410000 */
[----:B------:R-:W-:-:S03]  /*0220*/  FMUL.FTZ R7, R7, 0.5 ;  /* 0x3f00000007077820 */ /* 0x000fc60000410000 */
[----:B------:R-:W-:-:S04]  /*0230*/  FFMA R0, -R9, R9, R0 ;  /* 0x0000000909007223 */ /* 0x000fc80000000100 */
[----:B------:R-:W-:-:S07]  /*0240*/  FFMA R0, R0, R7, R9 ;  /* 0x0000000700007223 */ /* 0x000fce0000000009 */
.L_x_3:
[----:B------:R-:W-:Y:S05]  /*0250*/  WARPSYNC.ALL ;  /* 0x0000000000007948 */ /* 0x000fea0003800000 */
[----:B------:R-:W-:Y:S06]  /*0260*/  BAR.SYNC.DEFER_BLOCKING 0x0 ;  /* 0x0000000000007b1d */ /* 0x000fec0000010000 */
[----:B------:R-:W0:Y:S02]  /*0270*/  F2I.TRUNC.NTZ R7, R0 ;  /* 0x0000000000077305 */ /* 0x000e24000020f100 */
[----:B0-----:R-:W-:Y:S01]  /*0280*/  PRMT R15, R7, 0x7610, R15 ;  /* 0x00007610070f7816 */ /* 0x001fe2000000000f */
[----:B------:R0:W-:Y:S06]  /*0290*/  STG.E.U8 desc[UR6][R4.64], R7 ;  /* 0x0000000704007986 */ /* 0x0001ec000c101106 */
.L_x_0:
[----:B------:R-:W-:Y:S05]  /*02a0*/  WARPSYNC.ALL ;  /* 0x0000000000007948 */ /* 0x000fea0003800000 */
[----:B0-----:R-:W0:Y:S01]  /*02b0*/  LDC.64 R6, c[0x0][0x388] ;  /* 0x0000e200ff067b82 */ /* 0x001e220000000a00 */
[----:B------:R-:W-:-:S07]  /*02c0*/  VIADD R13, R11, 0xffffffff ;  /* 0xffffffff0b0d7836 */ /* 0x000fce0000000000 */
[----:B------:R-:W1:Y:S01]  /*02d0*/  LDC.64 R8, c[0x0][0x380] ;  /* 0x0000e000ff087b82 */ /* 0x000e620000000a00 */
[----:B0-----:R-:W-:-:S07]  /*02e0*/  VIADD R0, R6, 0x1 ;  /* 0x0000000106007836 */ /* 0x001fce0000000000 */
[----:B------:R-:W-:Y:S01]  /*02f0*/  BAR.SYNC.DEFER_BLOCKING 0x0 ;  /* 0x0000000000007b1d */ /* 0x000fe20000010000 */
[----:B------:R-:W-:Y:S02]  /*0300*/  ISETP.NE.AND P0, PT, R0, R7, PT ;  /* 0x000000070000720c */ /* 0x000fe40003f05270 */
[-C--:B-1----:R-:W-:Y:S02]  /*0310*/  IADD3 R12, P1, PT, R13, R8.reuse, RZ ;  /* 0x000000080d0c7210 */ /* 0x082fe40007f3e0ff */
[C---:B------:R-:W-:Y:S02]  /*0320*/  ISETP.LT.OR P0, PT, R11.reuse, 0x1, !P0 ;  /* 0x000000010b00780c */ /* 0x040fe40004701670 */
[----:B------:R-:W-:Y:S01]  /*0330*/  IADD3 R8, P2, PT, R11, R8, RZ ;  /* 0x000000080b087210 */ /* 0x000fe20007f5e0ff */
[----:B------:R-:W-:-:S04]  /*0340*/  IMAD.X R13, RZ, RZ, R9, P1 ;  /* 0x000000ffff0d7224 */ /* 0x000fc800008e0609 */
[----:B------:R-:W-:-:S06]  /*0350*/  IMAD.X R9, RZ, RZ, R9, P2 ;  /* 0x000000ffff097224 */ /* 0x000fcc00010e0609 */
[----:B------:R-:W2:Y:S04]  /*0360*/  @!P0 LDG.E.U8 R10, desc[UR6][R12.64] ;  /* 0x000000060c0a8981 */ /* 0x000ea8000c1e1100 */
[----:B------:R-:W2:Y:S04]  /*0370*/  @!P0 LDG.E.U8 R17, desc[UR6][R8.64+0x1] ;  /* 0x0000010608118981 */ /* 0x000ea8000c1e1100 */
[----:B------:R-:W2:Y:S04]  /*0380*/  @!P0 LDG.E.U8 R14, desc[UR6][R2.64] ;  /* 0x00000006020e8981 */ /* 0x000ea8000c1e1100 */
[----:B------:R-:W3:Y:S01]  /*0390*/  @!P0 LDG.E.U8 R19, desc[UR6][R2.64+0x1] ;  /* 0x0000010602138981 */ /* 0x000ee2000c1e1100 */
[----:B------:R-:W-:Y:S06]  /*03a0*/  BAR.SYNC.DEFER_BLOCKING 0x0 ;  /* 0x0000000000007b1d */ /* 0x000fec0000010000 */
[----:B------:R-:W4:Y:S01]  /*03b0*/  LDG.E.U8 R16, desc[UR6][R4.64] ;  /* 0x0000000604107981 */ /* 0x000f22000c1e1100 */
[----:B--2---:R-:W-:-:S02]  /*03c0*/  @!P0 IADD3 R10, PT, PT, R14, R17, R10 ;  /* 0x000000110e0a8210 */ /* 0x004fc40007ffe00a */
[----:B------:R-:W-:-:S03]  /*03d0*/  LOP3.LUT R17, RZ, R6, RZ, 0x33, !PT ;  /* 0x00000006ff117212 */ /* 0x000fc600078e33ff */
[----:B---3--:R-:W-:Y:S02]  /*03e0*/  @!P0 IMAD.IADD R19, R10, 0x1, R19 ;  /* 0x000000010a138824 */ /* 0x008fe400078e0213 */
[----:B------:R-:W-:Y:S02]  /*03f0*/  IMAD.IADD R10, R17, 0x1, R7 ;  /* 0x00000001110a7824 */ /* 0x000fe400078e0207 */
[----:B------:R-:W-:-:S03]  /*0400*/  @!P0 IMAD R7, R19, 0x1556, RZ ;  /* 0x0000155613078824 */ /* 0x000fc600078e02ff */
[C---:B------:R-:W-:Y:S02]  /*0410*/  ISETP.GE.AND P1, PT, R11.reuse, R10, PT ;  /* 0x0000000a0b00720c */ /* 0x040fe40003f26270 */
[----:B------:R-:W-:Y:S02]  /*0420*/  @!P0 SHF.R.U32.HI R7, RZ, 0x10, R7 ;  /* 0x00000010ff078819 */ /* 0x000fe40000011607 */
[----:B------:R-:W-:Y:S02]  /*0430*/  ISETP.GT.AND P1, PT, R11, RZ, !P1 ;  /* 0x000000ff0b00720c */ /* 0x000fe40004f24270 */
[----:B------:R-:W-:-:S05]  /*0440*/  @!P0 PRMT R15, R7, 0x7610, R15 ;  /* 0x00007610070f8816 */ /* 0x000fca000000000f */
[----:B----4-:R-:W-:-:S05]  /*0450*/  IMAD.IADD R7, R15, 0x1, R16 ;  /* 0x000000010f077824 */ /* 0x010fca00078e0210 */
[----:B------:R0:W-:Y:S04]  /*0460*/  STG.E.U8 desc[UR6][R4.64], R7 ;  /* 0x0000000704007986 */ /* 0x0001e8000c101106 */
[----:B------:R-:W2:Y:S04]  /*0470*/  @P1 LDG.E.U8 R14, desc[UR6][R12.64] ;  /* 0x000000060c0e1981 */ /* 0x000ea8000c1e1100 */
[----:B------:R-:W2:Y:S04]  /*0480*/  @P1 LDG.E.U8 R19, desc[UR6][R8.64+0x1] ;  /* 0x0000010608131981 */ /* 0x000ea8000c1e1100 */
[----:B------:R-:W2:Y:S04]  /*0490*/  @P1 LDG.E.U8 R16, desc[UR6][R2.64] ;  /* 0x0000000602101981 */ /* 0x000ea8000c1e1100 */
[----:B------:R-:W3:Y:S01]  /*04a0*/  @P1 LDG.E.U8 R21, desc[UR6][R2.64+0x1] ;  /* 0x0000010602151981 */ /* 0x000ee2000c1e1100 */
[----:B------:R-:W-:Y:S06]  /*04b0*/  BAR.SYNC.DEFER_BLOCKING 0x0 ;  /* 0x0000000000007b1d */ /* 0x000fec0000010000 */
[----:B------:R-:W4:Y:S04]  /*04c0*/  @P1 LDG.E.U8 R18, desc[UR6][R12.64] ;  /* 0x000000060c121981 */ /* 0x000f28000c1e1100 */
[----:B------:R-:W4:Y:S04]  /*04d0*/  @P1 LDG.E.U8 R23, desc[UR6][R8.64+0x1] ;  /* 0x0000010608171981 */ /* 0x000f28000c1e1100 */
[----:B------:R-:W4:Y:S04]  /*04e0*/  @P1 LDG.E.U8 R20, desc[UR6][R2.64] ;  /* 0x0000000602141981 */ /* 0x000f28000c1e1100 */
[----:B------:R-:W5:Y:S01]  /*04f0*/  @P1 LDG.E.U8 R25, desc[UR6][R2.64+0x1] ;  /* 0x0000010602191981 */ /* 0x000f62000c1e1100 */
[----:B------:R-:W-:Y:S06]  /*0500*/  BAR.SYNC.DEFER_BLOCKING 0x0 ;  /* 0x0000000000007b1d */ /* 0x000fec0000010000 */
[----:B------:R-:W5:Y:S01]  /*0510*/  LDG.E.U8 R22, desc[UR6][R4.64] ;  /* 0x0000000604167981 */ /* 0x000f62000c1e1100 */
[C---:B------:R-:W-:Y:S01]  /*0520*/  ISETP.GE.AND P0, PT, R11.reuse, R10, PT ;  /* 0x0000000a0b00720c */ /* 0x040fe20003f06270 */
[----:B------:R-:W-:Y:S03]  /*0530*/  BSSY.RECONVERGENT B0, `(.L_x_4) ;  /* 0x0000070000007945 */ /* 0x000fe60003800200 */
[----:B------:R-:W-:-:S02]  /*0540*/  ISETP.LE.OR P0, PT, R11, R0, P0 ;  /* 0x000000000b00720c */ /* 0x000fc40000703670 */
[----:B--2---:R-:W-:-:S05]  /*0550*/  @P1 IADD3 R14, PT, PT, R16, R19, R14 ;  /* 0x00000013100e1210 */ /* 0x004fca0007ffe00e */
[----:B---3--:R-:W-:-:S04]  /*0560*/  @P1 IMAD.IADD R14, R14, 0x1, R21 ;  /* 0x000000010e0e1824 */ /* 0x008fc800078e0215 */
[----:B0-----:R-:W-:-:S05]  /*0570*/  @P1 IMAD R7, R14, 0x1556, RZ ;  /* 0x000015560e071824 */ /* 0x001fca00078e02ff */
[----:B------:R-:W-:-:S04]  /*0580*/  @P1 SHF.R.U32.HI R7, RZ, 0x10, R7 ;  /* 0x00000010ff071819 */ /* 0x000fc80000011607 */
[----:B------:R-:W-:Y:S02]  /*0590*/  @P1 PRMT R15, R7, 0x7610, R15 ;  /* 0x00007610070f1816 */ /* 0x000fe4000000000f */
[----:B----4-:R-:W-:-:S05]  /*05a0*/  @P1 IADD3 R18, PT, PT, R20, R23, R18 ;  /* 0x0000001714121210 */ /* 0x010fca0007ffe012 */
[----:B-----5:R-:W-:-:S04]  /*05b0*/  @P1 IMAD.IADD R18, R18, 0x1, R25 ;  /* 0x0000000112121824 */ /* 0x020fc800078e0219 */
[----:B------:R-:W-:-:S05]  /*05c0*/  @P1 IMAD R18, R18, 0x1556, RZ ;  /* 0x0000155612121824 */ /* 0x000fca00078e02ff */
[----:B------:R-:W-:-:S04]  /*05d0*/  @P1 SHF.R.U32.HI R7, RZ, 0x10, R18 ;  /* 0x00000010ff071819 */ /* 0x000fc80000011612 */
[----:B------:R-:W-:-:S05]  /*05e0*/  @P1 PRMT R15, R7, 0x7610, R15 ;  /* 0x00007610070f1816 */ /* 0x000fca000000000f */
[----:B------:R-:W-:-:S05]  /*05f0*/  IMAD.IADD R7, R15, 0x1, R22 ;  /* 0x000000010f077824 */ /* 0x000fca00078e0216 */
[----:B------:R0:W-:Y:S01]  /*0600*/  STG.E.U8 desc[UR6][R4.64], R7 ;  /* 0x0000000704007986 */ /* 0x0001e2000c101106 */
[----:B------:R-:W-:Y:S05]  /*0610*/  @P0 BRA `(.L_x_5) ;  /* 0x0000000400840947 */ /* 0x000fea0003800000 */
[----:B------:R-:W-:Y:S02]  /*0620*/  IABS R19, R6 ;  /* 0x0000000600137213 */ /* 0x000fe40000000000 */
[----:B------:R-:W-:Y:S02]  /*0630*/  ISETP.GE.AND P1, PT, R11, RZ, PT ;  /* 0x000000ff0b00720c */ /* 0x000fe40003f26270 */
[----:B------:R-:W1:Y:S08]  /*0640*/  I2F.RP R0, R19 ;  /* 0x0000001300007306 */ /* 0x000e700000209400 */
[----:B-1----:R-:W1:Y:S02]  /*0650*/  MUFU.RCP R0, R0 ;  /* 0x0000000000007308 */ /* 0x002e640000001000 */
[----:B-1----:R-:W-:-:S06]  /*0660*/  VIADD R12, R0, 0xffffffe ;  /* 0x0ffffffe000c7836 */ /* 0x002fcc0000000000 */
[----:B------:R1:W2:Y:S02]  /*0670*/  F2I.FTZ.U32.TRUNC.NTZ R13, R12 ;  /* 0x0000000c000d7305 */ /* 0x0002a4000021f000 */
[----:B-1----:R-:W-:Y:S02]  /*0680*/  IMAD.MOV.U32 R12, RZ, RZ, RZ ;  /* 0x000000ffff0c7224 */ /* 0x002fe400078e00ff */
[----:B--2---:R-:W-:-:S04]  /*0690*/  IMAD.MOV R10, RZ, RZ, -R13 ;  /* 0x000000ffff0a7224 */ /* 0x004fc800078e0a0d */
[----:B------:R-:W-:Y:S01]  /*06a0*/  IMAD R21, R10, R19, RZ ;  /* 0x000000130a157224 */ /* 0x000fe200078e02ff */
[----:B------:R-:W-:-:S03]  /*06b0*/  IABS R10, R11 ;  /* 0x0000000b000a7213 */ /* 0x000fc60000000000 */
[----:B------:R-:W-:-:S06]  /*06c0*/  IMAD.HI.U32 R13, R13, R21, R12 ;  /* 0x000000150d0d7227 */ /* 0x000fcc00078e000c */
[----:B------:R-:W-:-:S04]  /*06d0*/  IMAD.HI.U32 R13, R13, R10, RZ ;  /* 0x0000000a0d0d7227 */ /* 0x000fc800078e00ff */
[----:B------:R-:W-:-:S04]  /*06e0*/  IMAD.MOV R13, RZ, RZ, -R13 ;  /* 0x000000ffff0d7224 */ /* 0x000fc800078e0a0d */
[----:B------:R-:W-:-:S05]  /*06f0*/  IMAD R0, R19, R13, R10 ;  /* 0x0000000d13007224 */ /* 0x000fca00078e020a */
[----:B------:R-:W-:-:S13]  /*0700*/  ISETP.GT.U32.AND P0, PT, R19, R0, PT ;  /* 0x000000001300720c */ /* 0x000fda0003f04070 */
[----:B------:R-:W-:-:S05]  /*0710*/  @!P0 IMAD.IADD R0, R0, 0x1, -R19 ;  /* 0x0000000100008824 */ /* 0x000fca00078e0a13 */
[----:B------:R-:W-:-:S13]  /*0720*/  ISETP.GT.U32.AND P0, PT, R19, R0, PT ;  /* 0x000000001300720c */ /* 0x000fda0003f04070 */
[----:B------:R-:W-:Y:S01]  /*0730*/  @!P0 IMAD.IADD R0, R0, 0x1, -R19 ;  /* 0x0000000100008824 */ /* 0x000fe200078e0a13 */
[----:B------:R-:W-:-:S03]  /*0740*/  ISETP.NE.AND P0, PT, R6, RZ, PT ;  /* 0x000000ff0600720c */ /* 0x000fc60003f05270 */
[----:B------:R-:W-:-:S05]  /*0750*/  @!P1 IMAD.MOV R0, RZ, RZ, -R0 ;  /* 0x000000ffff009224 */ /* 0x000fca00078e0a00 */
[----:B------:R-:W-:-:S04]  /*0760*/  SEL R0, R17, R0, !P0 ;  /* 0x0000000011007207 */ /* 0x000fc80004000000 */
[----:B------:R-:W-:-:S13]  /*0770*/  ISETP.NE.AND P0, PT, R0, RZ, PT ;  /* 0x000000ff0000720c */ /* 0x000fda0003f05270 */
[----:B------:R-:W-:Y:S05]  /*0780*/  @!P0 BRA `(.L_x_5) ;  /* 0x0000000400288947 */ /* 0x000fea0003800000 */
[C---:B------:R-:W-:Y:S01]  /*0790*/  IADD3 R22, P0, PT, R17.reuse, R8, RZ ;  /* 0x0000000811167210 */ /* 0x040fe20007f1e0ff */
[----:B------:R-:W2:Y:S03]  /*07a0*/  LDG.E.U8 R16, desc[UR6][R4.64+0x1] ;  /* 0x0000010604107981 */ /* 0x000ea6000c1e1100 */
[----:B------:R-:W-:Y:S01]  /*07b0*/  LEA.HI.X.SX32 R23, R17, R5, 0x1, P0 ;  /* 0x0000000511177211 */ /* 0x000fe200000f0eff */
[----:B------:R-:W3:Y:S04]  /*07c0*/  LDG.E.U8 R14, desc[UR6][R4.64+-0x1] ;  /* 0xffffff06040e7981 */ /* 0x000ee8000c1e1100 */
[----:B------:R-:W4:Y:S04]  /*07d0*/  LDG.E.U8 R0, desc[UR6][R22.64] ;  /* 0x0000000616007981 */ /* 0x000f28000c1e1100 */
[----:B------:R-:W5:Y:S04]  /*07e0*/  LDG.E.U8 R10, desc[UR6][R22.64+0x1] ;  /* 0x00000106160a7981 */ /* 0x000f68000c1e1100 */
[----:B------:R-:W2:Y:S01]  /*07f0*/  LDG.E.U8 R12, desc[UR6][R22.64+0x2] ;  /* 0x00000206160c7981 */ /* 0x000ea2000c1e1100 */
[----:B------:R-:W-:-:S03]  /*0800*/  IADD3 R8, P0, PT, R8, R6, RZ ;  /* 0x0000000608087210 */ /* 0x000fc60007f1e0ff */
[----:B------:R-:W3:Y:S01]  /*0810*/  LDG.E.U8 R18, desc[UR6][R2.64+0x1] ;  /* 0x0000010602127981 */ /* 0x000ee2000c1e1100 */
[----:B------:R-:W-:-:S03]  /*0820*/  LEA.HI.X.SX32 R9, R6, R5, 0x1, P0 ;  /* 0x0000000506097211 */ /* 0x000fc600000f0eff */
[----:B------:R4:W3:Y:S04]  /*0830*/  LDG.E.U8 R6, desc[UR6][R2.64] ;  /* 0x0000000602067981 */ /* 0x0008e8000c1e1100 */
[----:B------:R5:W3:Y:S01]  /*0840*/  LDG.E.U8 R8, desc[UR6][R8.64+-0x1] ;  /* 0xffffff0608087981 */ /* 0x000ae2000c1e1100 */
[----:B------:R-:W-:-:S04]  /*0850*/  LOP3.LUT R20, R7, 0xff, RZ, 0xc0, !PT ;  /* 0x000000ff07147812 */ /* 0x000fc800078ec0ff */
[CC--:B----4-:R-:W-:Y:S02]  /*0860*/  VIMNMX.U16x2 R3, PT, PT, R0.reuse, R20.reuse, PT ;  /* 0x0000001400037248 */ /* 0x0d0fe40003fe0200 */
[-C--:B0-----:R-:W-:Y:S02]  /*0870*/  VIMNMX.U16x2 R7, PT, PT, R0, R20.reuse, !PT ;  /* 0x0000001400077248 */ /* 0x081fe40007fe0200 */
[-C--:B-----5:R-:W-:Y:S02]  /*0880*/  VIMNMX.U16x2 R9, PT, PT, R10, R20.reuse, PT ;  /* 0x000000140a097248 */ /* 0x0a0fe40003fe0200 */
[----:B--2---:R-:W-:Y:S02]  /*0890*/  VIMNMX.U16x2 R11, PT, PT, R12, R20, PT ;  /* 0x000000140c0b7248 */ /* 0x004fe40003fe0200 */
[----:B------:R-:W-:Y:S01]  /*08a0*/  PRMT R0, R3, 0x7610, R0 ;  /* 0x0000761003007816 */ /* 0x000fe20000000000 */
[----:B------:R-:W-:Y:S01]  /*08b0*/  IMAD.MOV R9, RZ, RZ, -R9 ;  /* 0x000000ffff097224 */ /* 0x000fe200078e0a09 */
[----:B------:R-:W-:-:S02]  /*08c0*/  PRMT R3, R11, 0x7610, R3 ;  /* 0x000076100b037816 */ /* 0x000fc40000000003 */
[-C--:B------:R-:W-:Y:S02]  /*08d0*/  VIMNMX.U16x2 R10, PT, PT, R10, R20.reuse, !PT ;  /* 0x000000140a0a7248 */ /* 0x080fe40007fe0200 */
[-C--:B------:R-:W-:Y:S01]  /*08e0*/  VIMNMX.U16x2 R12, PT, PT, R12, R20.reuse, !PT ;  /* 0x000000140c0c7248 */ /* 0x080fe20007fe0200 */
[----:B------:R-:W-:Y:S01]  /*08f0*/  IMAD.MOV R11, RZ, RZ, -R3 ;  /* 0x000000ffff0b7224 */ /* 0x000fe200078e0a03 */
[----:B------:R-:W-:Y:S02]  /*0900*/  PRMT R2, R10, 0x7610, R2 ;  /* 0x000076100a027816 */ /* 0x000fe40000000002 */
[----:B------:R-:W-:Y:S01]  /*0910*/  PRMT R3, R9, 0x7710, RZ ;  /* 0x0000771009037816 */ /* 0x000fe200000000ff */
[--C-:B------:R-:W-:Y:S01]  /*0920*/  IMAD.MOV R10, RZ, RZ, -R0.reuse ;  /* 0x000000ffff0a7224 */ /* 0x100fe200078e0a00 */
[----:B------:R-:W-:Y:S02]  /*0930*/  PRMT R0, R12, 0x7610, R0 ;  /* 0x000076100c007816 */ /* 0x000fe40000000000 */
[----:B------:R-:W-:Y:S01]  /*0940*/  PRMT R9, R11, 0x7710, RZ ;  /* 0x000077100b097816 */ /* 0x000fe200000000ff */
[----:B------:R-:W-:Y:S01]  /*0950*/  IMAD.IADD R2, R2, 0x1, R3 ;  /* 0x0000000102027824 */ /* 0x000fe200078e0203 */
[----:B------:R-:W-:-:S02]  /*0960*/  VIMNMX.U16x2 R3, PT, PT, R16, R20, PT ;  /* 0x0000001410037248 */ /* 0x000fc40003fe0200 */
[----:B------:R-:W-:Y:S01]  /*0970*/  PRMT R10, R10, 0x7710, RZ ;  /* 0x000077100a0a7816 */ /* 0x000fe200000000ff */
[----:B------:R-:W-:Y:S01]  /*0980*/  IMAD.IADD R9, R0, 0x1, R9 ;  /* 0x0000000100097824 */ /* 0x000fe200078e0209 */
[-C--:B---3--:R-:W-:Y:S01]  /*0990*/  VIMNMX.U16x2 R0, PT, PT, R14, R20.reuse, PT ;  /* 0x000000140e007248 */ /* 0x088fe20003fe0200 */
[----:B------:R-:W-:Y:S01]  /*09a0*/  IMAD.MOV R13, RZ, RZ, -R3 ;  /* 0x000000ffff0d7224 */ /* 0x000fe200078e0a03 */
[----:B------:R-:W-:Y:S01]  /*09b0*/  LOP3.LUT R3, R2, 0xffff, RZ, 0xc0, !PT ;  /* 0x0000ffff02037812 */ /* 0x000fe200078ec0ff */
[----:B------:R-:W-:Y:S01]  /*09c0*/  IMAD.IADD R7, R7, 0x1, R10 ;  /* 0x0000000107077824 */ /* 0x000fe200078e020a */
[----:B------:R-:W-:Y:S01]  /*09d0*/  VIMNMX.U16x2 R11, PT, PT, R16, R20, !PT ;  /* 0x00000014100b7248 */ /* 0x000fe20007fe0200 */
[----:B------:R-:W-:Y:S01]  /*09e0*/  IMAD.MOV R12, RZ, RZ, -R0 ;  /* 0x000000ffff0c7224 */ /* 0x000fe200078e0a00 */
[----:B------:R-:W-:Y:S02]  /*09f0*/  PRMT R2, R13, 0x7710, RZ ;  /* 0x000077100d027816 */ /* 0x000fe400000000ff */
[----:B------:R-:W-:-:S02]  /*0a00*/  LOP3.LUT R0, R7, 0xffff, RZ, 0xc0, !PT ;  /* 0x0000ffff07007812 */ /* 0x000fc400078ec0ff */
[----:B------:R-:W-:Y:S01]  /*0a10*/  LOP3.LUT R9, R9, 0xffff, RZ, 0xc0, !PT ;  /* 0x0000ffff09097812 */ /* 0x000fe200078ec0ff */
[----:B------:R-:W-:Y:S01]  /*0a20*/  IMAD.IADD R11, R11, 0x1, R2 ;  /* 0x000000010b0b7824 */ /* 0x000fe200078e0202 */
[-C--:B------:R-:W-:Y:S02]  /*0a30*/  VIMNMX.U16x2 R10, PT, PT, R14, R20.reuse, !PT ;  /* 0x000000140e0a7248 */ /* 0x080fe40007fe0200 */
[----:B------:R-:W-:Y:S02]  /*0a40*/  PRMT R7, R12, 0x7710, RZ ;  /* 0x000077100c077816 */ /* 0x000fe400000000ff */
[CC--:B------:R-:W-:Y:S02]  /*0a50*/  VIMNMX.U16x2 R2, PT, PT, R8.reuse, R20.reuse, PT ;  /* 0x0000001408027248 */ /* 0x0c0fe40003fe0200 */
[----:B------:R-:W-:Y:S02]  /*0a60*/  IADD3 R0, PT, PT, R9, R3, R0 ;  /* 0x0000000309007210 */ /* 0x000fe40007ffe000 */
[-C--:B------:R-:W-:Y:S01]  /*0a70*/  VIMNMX.U16x2 R8, PT, PT, R8, R20.reuse, !PT ;  /* 0x0000001408087248 */ /* 0x080fe20007fe0200 */
[----:B------:R-:W-:Y:S01]  /*0a80*/  IMAD.IADD R10, R10, 0x1, R7 ;  /* 0x000000010a0a7824 */ /* 0x000fe200078e0207 */
[----:B------:R-:W-:-:S02]  /*0a90*/  VIMNMX.U16x2 R3, PT, PT, R6, R20, PT ;  /* 0x0000001406037248 */ /* 0x000fc40003fe0200 */
[-C--:B------:R-:W-:Y:S02]  /*0aa0*/  VIMNMX.U16x2 R9, PT, PT, R18, R20.reuse, PT ;  /* 0x0000001412097248 */ /* 0x080fe40003fe0200 */
[-C--:B------:R-:W-:Y:S02]  /*0ab0*/  VIMNMX.U16x2 R7, PT, PT, R6, R20.reuse, !PT ;  /* 0x0000001406077248 */ /* 0x080fe40007fe0200 */
[----:B------:R-:W-:Y:S01]  /*0ac0*/  PRMT R6, R8, 0x7610, R6 ;  /* 0x0000761008067816 */ /* 0x000fe20000000006 */
[----:B------:R-:W-:Y:S01]  /*0ad0*/  IMAD.MOV R3, RZ, RZ, -R3 ;  /* 0x000000ffff037224 */ /* 0x000fe200078e0a03 */
[----:B------:R-:W-:Y:S01]  /*0ae0*/  PRMT R8, R9, 0x7610, R8 ;  /* 0x0000761009087816 */ /* 0x000fe20000000008 */
[----:B------:R-:W-:Y:S01]  /*0af0*/  IMAD.MOV R13, RZ, RZ, -R2 ;  /* 0x000000ffff0d7224 */ /* 0x000fe200078e0a02 */
[----:B------:R-:W-:Y:S02]  /*0b00*/  VIMNMX.U16x2 R18, PT, PT, R18, R20, !PT ;  /* 0x0000001412127248 */ /* 0x000fe40007fe0200 */
[----:B------:R-:W-:Y:S01]  /*0b10*/  PRMT R2, R3, 0x7710, RZ ;  /* 0x0000771003027816 */ /* 0x000fe200000000ff */
[----:B------:R-:W-:Y:S01]  /*0b20*/  IMAD.MOV R8, RZ, RZ, -R8 ;  /* 0x000000ffff087224 */ /* 0x000fe200078e0a08 */
[----:B------:R-:W-:-:S02]  /*0b30*/  PRMT R13, R13, 0x7710, RZ ;  /* 0x000077100d0d7816 */ /* 0x000fc400000000ff */
[----:B------:R-:W-:Y:S01]  /*0b40*/  PRMT R9, R18, 0x7610, R9 ;  /* 0x0000761012097816 */ /* 0x000fe20000000009 */
[----:B------:R-:W-:Y:S01]  /*0b50*/  IMAD.IADD R7, R7, 0x1, R2 ;  /* 0x0000000107077824 */ /* 0x000fe200078e0202 */
[----:B------:R-:W-:Y:S01]  /*0b60*/  PRMT R8, R8, 0x7710, RZ ;  /* 0x0000771008087816 */ /* 0x000fe200000000ff */
[----:B------:R-:W-:Y:S01]  /*0b70*/  IMAD.IADD R6, R6, 0x1, R13 ;  /* 0x0000000106067824 */ /* 0x000fe200078e020d */
[----:B------:R-:W-:Y:S02]  /*0b80*/  LOP3.LUT R3, R10, 0xffff, RZ, 0xc0, !PT ;  /* 0x0000ffff0a037812 */ /* 0x000fe400078ec0ff */
[----:B------:R-:W-:Y:S01]  /*0b90*/  LOP3.LUT R11, R11, 0xffff, RZ, 0xc0, !PT ;  /* 0x0000ffff0b0b7812 */ /* 0x000fe200078ec0ff */
[----:B------:R-:W-:Y:S01]  /*0ba0*/  IMAD.IADD R9, R9, 0x1, R8 ;  /* 0x0000000109097824 */ /* 0x000fe200078e0208 */
[----:B------:R-:W-:Y:S02]  /*0bb0*/  LOP3.LUT R7, R7, 0xffff, RZ, 0xc0, !PT ;  /* 0x0000ffff07077812 */ /* 0x000fe400078ec0ff */
[----:B------:R-:W-:-:S02]  /*0bc0*/  IADD3 R0, PT, PT, R11, R0, R3 ;  /* 0x000000000b007210 */ /* 0x000fc40007ffe003 */
[----:B------:R-:W-:Y:S02]  /*0bd0*/  LOP3.LUT R3, R6, 0xffff, RZ, 0xc0, !PT ;  /* 0x0000ffff06037812 */ /* 0x000fe400078ec0ff */
[----:B------:R-:W-:Y:S02]  /*0be0*/  LOP3.LUT R9, R9, 0xffff, RZ, 0xc0, !PT ;  /* 0x0000ffff09097812 */ /* 0x000fe400078ec0ff */
[----:B------:R-:W-:-:S05]  /*0bf0*/  IADD3 R0, PT, PT, R7, R0, R3 ;  /* 0x0000000007007210 */ /* 0x000fca0007ffe003 */
[----:B------:R-:W-:-:S05]  /*0c00*/  IMAD.IADD R0, R0, 0x1, R9 ;  /* 0x0000000100007824 */ /* 0x000fca00078e0209 */
[----:B------:R-:W-:-:S04]  /*0c10*/  SHF.R.U32.HI R0, RZ, 0x3, R0 ;  /* 0x00000003ff007819 */ /* 0x000fc80000011600 */
[----:B------:R-:W-:-:S07]  /*0c20*/  PRMT R15, R0, 0x7610, R15 ;  /* 0x00007610000f7816 */ /* 0x000fce000000000f */
.L_x_5:
[----:B------:R-:W-:Y:S05]  /*0c30*/  BSYNC.RECONVERGENT B0 ;  /* 0x0000000000007941 */ /* 0x000fea0003800200 */
.L_x_4:
[----:B------:R-:W-:Y:S06]  /*0c40*/  BAR.SYNC.DEFER_BLOCKING 0x0 ;  /* 0x0000000000007b1d */ /* 0x000fec0000010000 */
[----:B------:R-:W-:Y:S01]  /*0c50*/  STG.E.U8 desc[UR6][R4.64], R15 ;  /* 0x0000000f04007986 */ /* 0x000fe2000c101106 */
[----:B------:R-:W-:Y:S05]  /*0c60*/  EXIT ;  /* 0x000000000000794d */ /* 0x000fea0003800000 */
        .weak           $__internal_0_$__cuda_sm20_sqrt_rn_f32_slowpath
        .type           $__internal_0_$__cuda_sm20_sqrt_rn_f32_slowpath,@function
        .size           $__internal_0_$__cuda_sm20_sqrt_rn_f32_slowpath,(.L_x_8 - $__internal_0_$__cuda_sm20_sqrt_rn_f32_slowpath)
$__internal_0_$__cuda_sm20_sqrt_rn_f32_slowpath:
[----:B------:R-:W-:-:S13]  /*0c70*/  LOP3.LUT P0, RZ, R0, 0x7fffffff, RZ, 0xc0, !PT ;  /* 0x7fffffff00ff7812 */ /* 0x000fda000780c0ff */
[----:B------:R-:W-:Y:S01]  /*0c80*/  @!P0 IMAD.MOV.U32 R6, RZ, RZ, R0 ;  /* 0x000000ffff068224 */ /* 0x000fe200078e0000 */
[----:B------:R-:W-:Y:S06]  /*0c90*/  @!P0 BRA `(.L_x_6) ;  /* 0x0000000000408947 */ /* 0x000fec0003800000 */
[----:B------:R-:W-:-:S13]  /*0ca0*/  FSETP.GEU.FTZ.AND P0, PT, R0, RZ, PT ;  /* 0x000000ff0000720b */ /* 0x000fda0003f1e000 */
[----:B------:R-:W-:Y:S01]  /*0cb0*/  @!P0 IMAD.MOV.U32 R6, RZ, RZ, 0x7fffffff ;  /* 0x7fffffffff068424 */ /* 0x000fe200078e00ff */
[----:B------:R-:W-:Y:S06]  /*0cc0*/  @!P0 BRA `(.L_x_6) ;  /* 0x0000000000348947 */ /* 0x000fec0003800000 */
[----:B------:R-:W-:-:S13]  /*0cd0*/  FSETP.GTU.FTZ.AND P0, PT, |R0|, +INF , PT ;  /* 0x7f8000000000780b */ /* 0x000fda0003f1c200 */
[----:B------:R-:W-:Y:S01]  /*0ce0*/  @P0 FADD.FTZ R6, R0, 1 ;  /* 0x3f80000000060421 */ /* 0x000fe20000010000 */
[----:B------:R-:W-:Y:S06]  /*0cf0*/  @P0 BRA `(.L_x_6) ;  /* 0x0000000000280947 */ /* 0x000fec0003800000 */
[----:B------:R-:W-:-:S13]  /*0d00*/  FSETP.NEU.FTZ.AND P0, PT, |R0|, +INF , PT ;  /* 0x7f8000000000780b */ /* 0x000fda0003f1d200 */
[----:B------:R-:W-:-:S04]  /*0d10*/  @P0 FFMA R7, R0, 1.84467440737095516160e+19, RZ ;  /* 0x5f80000000070823 */ /* 0x000fc800000000ff */
[----:B------:R-:W0:Y:S02]  /*0d20*/  @P0 MUFU.RSQ R6, R7 ;  /* 0x0000000700060308 */ /* 0x000e240000001400 */
[----:B0-----:R-:W-:Y:S01]  /*0d30*/  @P0 FMUL.FTZ R8, R7, R6 ;  /* 0x0000000607080220 */ /* 0x001fe20000410000 */
[----:B------:R-:W-:Y:S01]  /*0d40*/  @P0 FMUL.FTZ R10, R6, 0.5 ;  /* 0x3f000000060a0820 */ /* 0x000fe20000410000 */
[----:B------:R-:W-:Y:S02]  /*0d50*/  @!P0 IMAD.MOV.U32 R6, RZ, RZ, R0 ;  /* 0x000000ffff068224 */ /* 0x000fe400078e0000 */
[----:B------:R-:W-:-:S04]  /*0d60*/  @P0 FADD.FTZ R9, -R8, -RZ ;  /* 0x800000ff08090221 */ /* 0x000fc80000010100 */
[----:B------:R-:W-:-:S04]  /*0d70*/  @P0 FFMA R9, R8, R9, R7 ;  /* 0x0000000908090223 */ /* 0x000fc80000000007 */
[----:B------:R-:W-:-:S04]  /*0d80*/  @P0 FFMA R9, R9, R10, R8 ;  /* 0x0000000a09090223 */ /* 0x000fc80000000008 */
[----:B------:R-:W-:-:S07]  /*0d90*/  @P0 FMUL.FTZ R6, R9, 2.3283064365386962891e-10 ;  /* 0x2f80000009060820 */ /* 0x000fce0000410000 */
.L_x_6:
[----:B------:R-:W-:Y:S02]  /*0da0*/  IMAD.MOV.U32 R0, RZ, RZ, R6 ;  /* 0x000000ffff007224 */ /* 0x000fe400078e0006 */
[----:B------:R-:W-:Y:S02]  /*0db0*/  IMAD.MOV.U32 R6, RZ, RZ, R12 ;  /* 0x000000ffff067224 */ /* 0x000fe400078e000c */
[----:B------:R-:W-:-:S04]  /*0dc0*/  IMAD.MOV.U32 R7, RZ, RZ, 0x0 ;  /* 0x00000000ff077424 */ /* 0x000fc800078e00ff */
[----:B------:R-:W-:Y:S05]  /*0dd0*/  RET.REL.NODEC R6 `(_Z16person_thresholdPhii) ;  /* 0xfffffff006887950 */ /* 0x000fea0003c3ffff */
.L_x_7:
[----:B------:R-:W-:-:S00]  /*0de0*/  BRA `(.L_x_7) ;  /* 0xfffffffc00fc7947 */ /* 0x000fc0000383ffff */
[----:B------:R-:W-:-:S00]  /*0df0*/  NOP ;  /* 0x0000000000007918 */ /* 0x000fc00000000000 */
        /* <DEDUP_REMOVED lines=8> */
.L_x_8:


//--------------------- .nv.shared.reserved.0     --------------------------
	.section	.nv.shared.reserved.0,"aw",@nobits
	.weak		__nv_reservedSMEM_offset_0_alias
	.size		__nv_reservedSMEM_offset_0_alias, 0, 64
	.other		__nv_reservedSMEM_offset_0_alias,@"STO_CUDA_RESERVED_SHARED STV_DEFAULT"
__nv_reservedSMEM_offset_0_alias:
	.zero		0
	.zero		64


//--------------------- .nv.constant0._Z16person_thresholdPhii --------------------------
	.section	.nv.constant0._Z16person_thresholdPhii,"a",@progbits
	.sectionflags	@""
	.align	4
.nv.constant0._Z16person_thresholdPhii:
	.zero		912


//--------------------- SYMBOLS --------------------------

	.type		.nv.reservedSmem.offset0,@object
	.size		.nv.reservedSmem.offset0,0x4
